//
// Generated by NVIDIA NVVM Compiler
//
// Compiler Build ID: CL-36424714
// Cuda compilation tools, release 13.0, V13.0.88
// Based on NVVM 20.0.0
//

.version 9.0
.target sm_100
.address_size 64

	// .globl	_Z3funPi

.visible .entry _Z3funPi(
	.param .u64 .ptr .align 1 _Z3funPi_param_0
)
{
	.reg .b32 	%r<5>;
	.reg .b64 	%rd<5>;

	ld.param.u64 	%rd1, [_Z3funPi_param_0];
	cvta.to.global.u64 	%rd2, %rd1;
	mov.u32 	%r1, %tid.x;
	mov.u32 	%r2, %ntid.x;
	mov.u32 	%r3, %ctaid.x;
	mad.lo.s32 	%r4, %r2, %r3, %r1;
	mul.wide.s32 	%rd3, %r4, 4;
	add.s64 	%rd4, %rd2, %rd3;
	st.global.u32 	[%rd4], %r4;
	ret;

}


// ===== COMPILED SASS (sm_100) =====

	.target	sm_100

	.elftype	@"ET_EXEC"


//--------------------- .note.nv.tkinfo           --------------------------
	.section	.note.nv.tkinfo,"",@"SHT_NOTE"
	.sectionflags	@"SHF_NOTE_NV_TKINFO"
	.tkinfo
        /*0018*/ 	.word	0x00000002
        /*0030*/ 	.string	""
        /*0030*/ 	.string	"ptxas"
        /*0030*/ 	.string	"Cuda compilation tools, release 13.0, V13.0.88"
        /*0030*/ 	.string	"Build cuda_13.0.r13.0/compiler.36424714_0"
        /*0030*/ 	.string	"-arch sm_100 -m 64 "



//--------------------- .note.nv.cuinfo           --------------------------
	.section	.note.nv.cuinfo,"",@"SHT_NOTE"
	.sectionflags	@"SHF_NOTE_NV_CUINFO"
        /*0018*/ 	.short	0x0002
        /*001a*/ 	.short	0x0064
        /*001c*/ 	.short	0x0082
	.zero		2


//--------------------- .nv.info                  --------------------------
	.section	.nv.info,"",@"SHT_CUDA_INFO"
	.align	4


	//----- nvinfo : EIATTR_REGCOUNT
	.align		4
        /*0000*/ 	.byte	0x04, 0x2f
        /*0002*/ 	.short	(.L_1 - .L_0)
	.align		4
.L_0:
        /*0004*/ 	.word	index@(_Z3funPi)
        /*0008*/ 	.word	0x00000008


	//----- nvinfo : EIATTR_FRAME_SIZE
	.align		4
.L_1:
        /*000c*/ 	.byte	0x04, 0x11
        /*000e*/ 	.short	(.L_3 - .L_2)
	.align		4
.L_2:
        /*0010*/ 	.word	index@(_Z3funPi)
        /*0014*/ 	.word	0x00000000


	//----- nvinfo : EIATTR_MIN_STACK_SIZE
	.align		4
.L_3:
        /*0018*/ 	.byte	0x04, 0x12
        /*001a*/ 	.short	(.L_5 - .L_4)
	.align		4
.L_4:
        /*001c*/ 	.word	index@(_Z3funPi)
        /*0020*/ 	.word	0x00000000
.L_5:


//--------------------- .nv.compat                --------------------------
	.section	.nv.compat,"",@"SHT_CUDA_COMPAT_INFO"
	.align	4
        /*0000*/ 	.byte	0x02, 0x09, 0x00, 0x00, 0x02, 0x02, 0x01, 0x00, 0x02, 0x05, 0x05, 0x00, 0x03, 0x07, 0x01, 0x01
        /*0010*/ 	.byte	0x02, 0x03, 0x00, 0x00, 0x02, 0x06, 0x01, 0x00, 0x04, 0x0b, 0x08, 0x00, 0x09, 0x00, 0x00, 0x00
        /*0020*/ 	.byte	0x00, 0x00, 0x00, 0x00


//--------------------- .nv.info._Z3funPi         --------------------------
	.section	.nv.info._Z3funPi,"",@"SHT_CUDA_INFO"
	.sectionflags	@""
	.align	4


	//----- nvinfo : EIATTR_CUDA_API_VERSION
	.align		4
        /*0000*/ 	.byte	0x04, 0x37
        /*0002*/ 	.short	(.L_7 - .L_6)
.L_6:
        /*0004*/ 	.word	0x00000082


	//----- nvinfo : EIATTR_KPARAM_INFO
	.align		4
.L_7:
        /*0008*/ 	.byte	0x04, 0x17
        /*000a*/ 	.short	(.L_9 - .L_8)
.L_8:
        /*000c*/ 	.word	0x00000000
        /*0010*/ 	.short	0x0000
        /*0012*/ 	.short	0x0000
        /*0014*/ 	.byte	0x00, 0xf5, 0x21, 0x00


	//----- nvinfo : EIATTR_SPARSE_MMA_MASK
	.align		4
.L_9:
        /*0018*/ 	.byte	0x03, 0x50
        /*001a*/ 	.short	0x0000


	//----- nvinfo : EIATTR_MAXREG_COUNT
	.align		4
        /*001c*/ 	.byte	0x03, 0x1b
        /*001e*/ 	.short	0x00ff


	//----- nvinfo : EIATTR_MERCURY_ISA_VERSION
	.align		4
        /*0020*/ 	.byte	0x03, 0x5f
        /*0022*/ 	.short	0x0101


	//----- nvinfo : EIATTR_VRC_CTA_INIT_COUNT
	.align		4
        /*0024*/ 	.byte	0x02, 0x4a
	.zero		1
	.zero		1


	//----- nvinfo : EIATTR_EXIT_INSTR_OFFSETS
	.align		4
        /*0028*/ 	.byte	0x04, 0x1c
        /*002a*/ 	.short	(.L_11 - .L_10)


	//   ....[0]....
.L_10:
        /*002c*/ 	.word	0x00000090


	//----- nvinfo : EIATTR_CBANK_PARAM_SIZE
	.align		4
.L_11:
        /*0030*/ 	.byte	0x03, 0x19
        /*0032*/ 	.short	0x0008


	//----- nvinfo : EIATTR_PARAM_CBANK
	.align		4
        /*0034*/ 	.byte	0x04, 0x0a
        /*0036*/ 	.short	(.L_13 - .L_12)
	.align		4
.L_12:
        /*0038*/ 	.word	index@(.nv.constant0._Z3funPi)
        /*003c*/ 	.short	0x0380
        /*003e*/ 	.short	0x0008


	//----- nvinfo : EIATTR_SW_WAR
	.align		4
.L_13:
        /*0040*/ 	.byte	0x04, 0x36
        /*0042*/ 	.short	(.L_15 - .L_14)
.L_14:
        /*0044*/ 	.word	0x00000008
.L_15:


//--------------------- .nv.callgraph             --------------------------
	.section	.nv.callgraph,"",@"SHT_CUDA_CALLGRAPH"
	.align	4
	.sectionentsize	8
	.align		4
        /*0000*/ 	.word	0x00000000
	.align		4
        /*0004*/ 	.word	0xffffffff
	.align		4
        /*0008*/ 	.word	0x00000000
	.align		4
        /*000c*/ 	.word	0xfffffffe
	.align		4
        /*0010*/ 	.word	0x00000000
	.align		4
        /*0014*/ 	.word	0xfffffffd
	.align		4
        /*0018*/ 	.word	0x00000000
	.align		4
        /*001c*/ 	.word	0xfffffffc


//--------------------- .text._Z3funPi            --------------------------
	.section	.text._Z3funPi,"ax",@progbits
	.align	128
        .global         _Z3funPi
        .type           _Z3funPi,@function
        .size           _Z3funPi,(.L_x_1 - _Z3funPi)
        .other          _Z3funPi,@"STO_CUDA_ENTRY STV_DEFAULT"
_Z3funPi:
.text._Z3funPi:
[----:B------:R-:W-:Y:S01]  /*0000*/  LDC R1, c[0x0][0x37c] ;  /* 0x0000df00ff017b82 */ /* 0x000fe20000000800 */
[----:B------:R-:W0:Y:S07]  /*0010*/  S2R R5, SR_TID.X ;  /* 0x0000000000057919 */ /* 0x000e2e0000002100 */
[----:B------:R-:W1:Y:S01]  /*0020*/  LDC.64 R2, c[0x0][0x380] ;  /* 0x0000e000ff027b82 */ /* 0x000e620000000a00 */
[----:B------:R-:W0:Y:S01]  /*0030*/  LDCU UR6, c[0x0][0x360] ;  /* 0x00006c00ff0677ac */ /* 0x000e220008000800 */
[----:B------:R-:W0:Y:S01]  /*0040*/  S2R R0, SR_CTAID.X ;  /* 0x0000000000007919 */ /* 0x000e220000002500 */
[----:B------:R-:W2:Y:S01]  /*0050*/  LDCU.64 UR4, c[0x0][0x358] ;  /* 0x00006b00ff0477ac */ /* 0x000ea20008000a00 */
[----:B0-----:R-:W-:-:S04]  /*0060*/  IMAD R5, R0, UR6, R5 ;  /* 0x0000000600057c24 */ /* 0x001fc8000f8e0205 */
[----:B-1----:R-:W-:-:S05]  /*0070*/  IMAD.WIDE R2, R5, 0x4, R2 ;  /* 0x0000000405027825 */ /* 0x002fca00078e0202 */
[----:B--2---:R-:W-:Y:S01]  /*0080*/  STG.E desc[UR4][R2.64], R5 ;  /* 0x0000000502007986 */ /* 0x004fe2000c101904 */
[----:B------:R-:W-:Y:S05]  /*0090*/  EXIT ;  /* 0x000000000000794d */ /* 0x000fea0003800000 */
.L_x_0:
[----:B------:R-:W-:-:S00]  /*00a0*/  BRA `(.L_x_0) ;  /* 0xfffffffc00fc7947 */ /* 0x000fc0000383ffff */
[----:B------:R-:W-:-:S00]  /*00b0*/  NOP ;  /* 0x0000000000007918 */ /* 0x000fc00000000000 */
        /* <DEDUP_REMOVED lines=12> */
.L_x_1:


//--------------------- .nv.shared.reserved.0     --------------------------
	.section	.nv.shared.reserved.0,"aw",@nobits
	.weak		__nv_reservedSMEM_offset_0_alias
	.size		__nv_reservedSMEM_offset_0_alias, 0, 64
	.other		__nv_reservedSMEM_offset_0_alias,@"STO_CUDA_RESERVED_SHARED STV_DEFAULT"
__nv_reservedSMEM_offset_0_alias:
	.zero		0
	.zero		64


//--------------------- .nv.constant0._Z3funPi    --------------------------
	.section	.nv.constant0._Z3funPi,"a",@progbits
	.sectionflags	@""
	.align	4
.nv.constant0._Z3funPi:
	.zero		904


//--------------------- SYMBOLS --------------------------

	.type		.nv.reservedSmem.offset0,@object
	.size		.nv.reservedSmem.offset0,0x4
